//
// Generated by NVIDIA NVVM Compiler
//
// Compiler Build ID: CL-36424714
// Cuda compilation tools, release 13.0, V13.0.88
// Based on NVVM 20.0.0
//

.version 9.0
.target sm_100
.address_size 64

	// .globl	_Z11transferMemPjm

.visible .entry _Z11transferMemPjm(
	.param .u64 .ptr .align 1 _Z11transferMemPjm_param_0,
	.param .u64 _Z11transferMemPjm_param_1
)
{
	.reg .pred 	%p<2>;
	.reg .b32 	%r<7>;
	.reg .b64 	%rd<7>;

	ld.param.u64 	%rd2, [_Z11transferMemPjm_param_0];
	ld.param.u64 	%rd3, [_Z11transferMemPjm_param_1];
	mov.u32 	%r1, %ctaid.x;
	mov.u32 	%r2, %ntid.x;
	mov.u32 	%r3, %tid.x;
	mad.lo.s32 	%r4, %r1, %r2, %r3;
	cvt.s64.s32 	%rd1, %r4;
	setp.le.u64 	%p1, %rd3, %rd1;
	@%p1 bra 	$L__BB0_2;
	cvta.to.global.u64 	%rd4, %rd2;
	shl.b64 	%rd5, %rd1, 2;
	add.s64 	%rd6, %rd4, %rd5;
	ld.global.u32 	%r5, [%rd6];
	add.s32 	%r6, %r5, 1;
	st.global.u32 	[%rd6], %r6;
$L__BB0_2:
	ret;

}


// ===== COMPILED SASS (sm_100) =====

	.target	sm_100

	.elftype	@"ET_EXEC"


//--------------------- .note.nv.tkinfo           --------------------------
	.section	.note.nv.tkinfo,"",@"SHT_NOTE"
	.sectionflags	@"SHF_NOTE_NV_TKINFO"
	.tkinfo
        /*0018*/ 	.word	0x00000002
        /*0030*/ 	.string	""
        /*0030*/ 	.string	"ptxas"
        /*0030*/ 	.string	"Cuda compilation tools, release 13.0, V13.0.88"
        /*0030*/ 	.string	"Build cuda_13.0.r13.0/compiler.36424714_0"
        /*0030*/ 	.string	"-arch sm_100 -m 64 "



//--------------------- .note.nv.cuinfo           --------------------------
	.section	.note.nv.cuinfo,"",@"SHT_NOTE"
	.sectionflags	@"SHF_NOTE_NV_CUINFO"
        /*0018*/ 	.short	0x0002
        /*001a*/ 	.short	0x0064
        /*001c*/ 	.short	0x0082
	.zero		2


//--------------------- .nv.info                  --------------------------
	.section	.nv.info,"",@"SHT_CUDA_INFO"
	.align	4


	//----- nvinfo : EIATTR_REGCOUNT
	.align		4
        /*0000*/ 	.byte	0x04, 0x2f
        /*0002*/ 	.short	(.L_1 - .L_0)
	.align		4
.L_0:
        /*0004*/ 	.word	index@(_Z11transferMemPjm)
        /*0008*/ 	.word	0x00000008


	//----- nvinfo : EIATTR_FRAME_SIZE
	.align		4
.L_1:
        /*000c*/ 	.byte	0x04, 0x11
        /*000e*/ 	.short	(.L_3 - .L_2)
	.align		4
.L_2:
        /*0010*/ 	.word	index@(_Z11transferMemPjm)
        /*0014*/ 	.word	0x00000000


	//----- nvinfo : EIATTR_MIN_STACK_SIZE
	.align		4
.L_3:
        /*0018*/ 	.byte	0x04, 0x12
        /*001a*/ 	.short	(.L_5 - .L_4)
	.align		4
.L_4:
        /*001c*/ 	.word	index@(_Z11transferMemPjm)
        /*0020*/ 	.word	0x00000000
.L_5:


//--------------------- .nv.compat                --------------------------
	.section	.nv.compat,"",@"SHT_CUDA_COMPAT_INFO"
	.align	4
        /*0000*/ 	.byte	0x02, 0x09, 0x00, 0x00, 0x02, 0x02, 0x01, 0x00, 0x02, 0x05, 0x05, 0x00, 0x03, 0x07, 0x01, 0x01
        /*0010*/ 	.byte	0x02, 0x03, 0x00, 0x00, 0x02, 0x06, 0x01, 0x00, 0x04, 0x0b, 0x08, 0x00, 0x09, 0x00, 0x00, 0x00
        /*0020*/ 	.byte	0x00, 0x00, 0x00, 0x00


//--------------------- .nv.info._Z11transferMemPjm --------------------------
	.section	.nv.info._Z11transferMemPjm,"",@"SHT_CUDA_INFO"
	.sectionflags	@""
	.align	4


	//----- nvinfo : EIATTR_CUDA_API_VERSION
	.align		4
        /*0000*/ 	.byte	0x04, 0x37
        /*0002*/ 	.short	(.L_7 - .L_6)
.L_6:
        /*0004*/ 	.word	0x00000082


	//----- nvinfo : EIATTR_KPARAM_INFO
	.align		4
.L_7:
        /*0008*/ 	.byte	0x04, 0x17
        /*000a*/ 	.short	(.L_9 - .L_8)
.L_8:
        /*000c*/ 	.word	0x00000000
        /*0010*/ 	.short	0x0001
        /*0012*/ 	.short	0x0008
        /*0014*/ 	.byte	0x00, 0xf0, 0x21, 0x00


	//----- nvinfo : EIATTR_KPARAM_INFO
	.align		4
.L_9:
        /*0018*/ 	.byte	0x04, 0x17
        /*001a*/ 	.short	(.L_11 - .L_10)
.L_10:
        /*001c*/ 	.word	0x00000000
        /*0020*/ 	.short	0x0000
        /*0022*/ 	.short	0x0000
        /*0024*/ 	.byte	0x00, 0xf5, 0x21, 0x00


	//----- nvinfo : EIATTR_SPARSE_MMA_MASK
	.align		4
.L_11:
        /*0028*/ 	.byte	0x03, 0x50
        /*002a*/ 	.short	0x0000


	//----- nvinfo : EIATTR_MAXREG_COUNT
	.align		4
        /*002c*/ 	.byte	0x03, 0x1b
        /*002e*/ 	.short	0x00ff


	//----- nvinfo : EIATTR_MERCURY_ISA_VERSION
	.align		4
        /*0030*/ 	.byte	0x03, 0x5f
        /*0032*/ 	.short	0x0101


	//----- nvinfo : EIATTR_VRC_CTA_INIT_COUNT
	.align		4
        /*0034*/ 	.byte	0x02, 0x4a
	.zero		1
	.zero		1


	//----- nvinfo : EIATTR_EXIT_INSTR_OFFSETS
	.align		4
        /*0038*/ 	.byte	0x04, 0x1c
        /*003a*/ 	.short	(.L_13 - .L_12)


	//   ....[0]....
.L_12:
        /*003c*/ 	.word	0x00000090


	//   ....[1]....
        /*0040*/ 	.word	0x00000110


	//----- nvinfo : EIATTR_CBANK_PARAM_SIZE
	.align		4
.L_13:
        /*0044*/ 	.byte	0x03, 0x19
        /*0046*/ 	.short	0x0010


	//----- nvinfo : EIATTR_PARAM_CBANK
	.align		4
        /*0048*/ 	.byte	0x04, 0x0a
        /*004a*/ 	.short	(.L_15 - .L_14)
	.align		4
.L_14:
        /*004c*/ 	.word	index@(.nv.constant0._Z11transferMemPjm)
        /*0050*/ 	.short	0x0380
        /*0052*/ 	.short	0x0010


	//----- nvinfo : EIATTR_SW_WAR
	.align		4
.L_15:
        /*0054*/ 	.byte	0x04, 0x36
        /*0056*/ 	.short	(.L_17 - .L_16)
.L_16:
        /*0058*/ 	.word	0x00000008
.L_17:


//--------------------- .nv.callgraph             --------------------------
	.section	.nv.callgraph,"",@"SHT_CUDA_CALLGRAPH"
	.align	4
	.sectionentsize	8
	.align		4
        /*0000*/ 	.word	0x00000000
	.align		4
        /*0004*/ 	.word	0xffffffff
	.align		4
        /*0008*/ 	.word	0x00000000
	.align		4
        /*000c*/ 	.word	0xfffffffe
	.align		4
        /*0010*/ 	.word	0x00000000
	.align		4
        /*0014*/ 	.word	0xfffffffd
	.align		4
        /*0018*/ 	.word	0x00000000
	.align		4
        /*001c*/ 	.word	0xfffffffc


//--------------------- .text._Z11transferMemPjm  --------------------------
	.section	.text._Z11transferMemPjm,"ax",@progbits
	.align	128
        .global         _Z11transferMemPjm
        .type           _Z11transferMemPjm,@function
        .size           _Z11transferMemPjm,(.L_x_1 - _Z11transferMemPjm)
        .other          _Z11transferMemPjm,@"STO_CUDA_ENTRY STV_DEFAULT"
_Z11transferMemPjm:
.text._Z11transferMemPjm:
[----:B------:R-:W-:Y:S01]  /*0000*/  LDC R1, c[0x0][0x37c] ;  /* 0x0000df00ff017b82 */ /* 0x000fe20000000800 */
[----:B------:R-:W0:Y:S07]  /*0010*/  S2R R3, SR_TID.X ;  /* 0x0000000000037919 */ /* 0x000e2e0000002100 */
[----:B------:R-:W0:Y:S01]  /*0020*/  S2UR UR4, SR_CTAID.X ;  /* 0x00000000000479c3 */ /* 0x000e220000002500 */
[----:B------:R-:W1:Y:S07]  /*0030*/  LDCU.64 UR6, c[0x0][0x388] ;  /* 0x00007100ff0677ac */ /* 0x000e6e0008000a00 */
[----:B------:R-:W0:Y:S02]  /*0040*/  LDC R0, c[0x0][0x360] ;  /* 0x0000d800ff007b82 */ /* 0x000e240000000800 */
[----:B0-----:R-:W-:-:S05]  /*0050*/  IMAD R0, R0, UR4, R3 ;  /* 0x0000000400007c24 */ /* 0x001fca000f8e0203 */
[----:B-1----:R-:W-:Y:S02]  /*0060*/  ISETP.GE.U32.AND P0, PT, R0, UR6, PT ;  /* 0x0000000600007c0c */ /* 0x002fe4000bf06070 */
[----:B------:R-:W-:-:S04]  /*0070*/  SHF.R.S32.HI R3, RZ, 0x1f, R0 ;  /* 0x0000001fff037819 */ /* 0x000fc80000011400 */
[----:B------:R-:W-:-:S13]  /*0080*/  ISETP.GE.U32.AND.EX P0, PT, R3, UR7, PT, P0 ;  /* 0x0000000703007c0c */ /* 0x000fda000bf06100 */
[----:B------:R-:W-:Y:S05]  /*0090*/  @P0 EXIT ;  /* 0x000000000000094d */ /* 0x000fea0003800000 */
[----:B------:R-:W0:Y:S01]  /*00a0*/  LDCU.64 UR6, c[0x0][0x380] ;  /* 0x00007000ff0677ac */ /* 0x000e220008000a00 */
[----:B------:R-:W1:Y:S01]  /*00b0*/  LDCU.64 UR4, c[0x0][0x358] ;  /* 0x00006b00ff0477ac */ /* 0x000e620008000a00 */
[----:B0-----:R-:W-:-:S04]  /*00c0*/  LEA R2, P0, R0, UR6, 0x2 ;  /* 0x0000000600027c11 */ /* 0x001fc8000f8010ff */
[----:B------:R-:W-:-:S05]  /*00d0*/  LEA.HI.X R3, R0, UR7, R3, 0x2, P0 ;  /* 0x0000000700037c11 */ /* 0x000fca00080f1403 */
[----:B-1----:R-:W2:Y:S02]  /*00e0*/  LDG.E R0, desc[UR4][R2.64] ;  /* 0x0000000402007981 */ /* 0x002ea4000c1e1900 */
[----:B--2---:R-:W-:-:S05]  /*00f0*/  VIADD R5, R0, 0x1 ;  /* 0x0000000100057836 */ /* 0x004fca0000000000 */
[----:B------:R-:W-:Y:S01]  /*0100*/  STG.E desc[UR4][R2.64], R5 ;  /* 0x0000000502007986 */ /* 0x000fe2000c101904 */
[----:B------:R-:W-:Y:S05]  /*0110*/  EXIT ;  /* 0x000000000000794d */ /* 0x000fea0003800000 */
.L_x_0:
[----:B------:R-:W-:-:S00]  /*0120*/  BRA `(.L_x_0) ;  /* 0xfffffffc00fc7947 */ /* 0x000fc0000383ffff */
[----:B------:R-:W-:-:S00]  /*0130*/  NOP ;  /* 0x0000000000007918 */ /* 0x000fc00000000000 */
        /* <DEDUP_REMOVED lines=12> */
.L_x_1:


//--------------------- .nv.shared.reserved.0     --------------------------
	.section	.nv.shared.reserved.0,"aw",@nobits
	.weak		__nv_reservedSMEM_offset_0_alias
	.size		__nv_reservedSMEM_offset_0_alias, 0, 64
	.other		__nv_reservedSMEM_offset_0_alias,@"STO_CUDA_RESERVED_SHARED STV_DEFAULT"
__nv_reservedSMEM_offset_0_alias:
	.zero		0
	.zero		64


//--------------------- .nv.constant0._Z11transferMemPjm --------------------------
	.section	.nv.constant0._Z11transferMemPjm,"a",@progbits
	.sectionflags	@""
	.align	4
.nv.constant0._Z11transferMemPjm:
	.zero		912


//--------------------- SYMBOLS --------------------------

	.type		.nv.reservedSmem.offset0,@object
	.size		.nv.reservedSmem.offset0,0x4
